	.headerflags	@"EF_CUDA_TEXMODE_UNIFIED EF_CUDA_64BIT_ADDRESS EF_CUDA_ACCELERATORS EF_CUDA_SM90 EF_CUDA_VIRTUAL_SM(EF_CUDA_SM90)"
	.elftype	@"ET_EXEC"


//--------------------- .nv.info                  --------------------------
	.section	.nv.info,"",@"SHT_CUDA_INFO"
	.align	4


	//----- nvinfo : EIATTR_REGCOUNT
	.align		4
        /*0000*/ 	.byte	0x04, 0x2f
        /*0002*/ 	.short	(.L_1 - .L_0)
	.align		4
.L_0:
        /*0004*/ 	.word	index@(triton_poi_fused__unsafe_index_add_mul_sub_32)
        /*0008*/ 	.word	0x00000019


	//----- nvinfo : EIATTR_MIN_STACK_SIZE
	.align		4
.L_1:
        /*000c*/ 	.byte	0x04, 0x12
        /*000e*/ 	.short	(.L_3 - .L_2)
	.align		4
.L_2:
        /*0010*/ 	.word	index@(triton_poi_fused__unsafe_index_add_mul_sub_32)
        /*0014*/ 	.word	0x00000000


	//----- nvinfo : EIATTR_FRAME_SIZE
	.align		4
.L_3:
        /*0018*/ 	.byte	0x04, 0x11
        /*001a*/ 	.short	(.L_5 - .L_4)
	.align		4
.L_4:
        /*001c*/ 	.word	index@(triton_poi_fused__unsafe_index_add_mul_sub_32)
        /*0020*/ 	.word	0x00000000


	//----- nvinfo : EIATTR_MIN_STACK_SIZE
	.align		4
.L_5:
        /*0024*/ 	.byte	0x04, 0x12
        /*0026*/ 	.short	(.L_7 - .L_6)
	.align		4
.L_6:
        /*0028*/ 	.word	index@(triton_poi_fused__unsafe_index_add_mul_sub_32)
        /*002c*/ 	.word	0x00000000
.L_7:


//--------------------- .nv.info.triton_poi_fused__unsafe_index_add_mul_sub_32 --------------------------
	.section	.nv.info.triton_poi_fused__unsafe_index_add_mul_sub_32,"",@"SHT_CUDA_INFO"
	.sectionflags	@""
	.align	4


	//----- nvinfo : EIATTR_CUDA_API_VERSION
	.align		4
        /*0000*/ 	.byte	0x04, 0x37
        /*0002*/ 	.short	(.L_9 - .L_8)
.L_8:
        /*0004*/ 	.word	0x0000007c


	//----- nvinfo : EIATTR_KPARAM_INFO
	.align		4
.L_9:
        /*0008*/ 	.byte	0x04, 0x17
        /*000a*/ 	.short	(.L_11 - .L_10)
.L_10:
        /*000c*/ 	.word	0x00000000
        /*0010*/ 	.short	0x0006
        /*0012*/ 	.short	0x0030
        /*0014*/ 	.byte	0x00, 0xf0, 0x11, 0x00


	//----- nvinfo : EIATTR_KPARAM_INFO
	.align		4
.L_11:
        /*0018*/ 	.byte	0x04, 0x17
        /*001a*/ 	.short	(.L_13 - .L_12)
.L_12:
        /*001c*/ 	.word	0x00000000
        /*0020*/ 	.short	0x0005
        /*0022*/ 	.short	0x0028
        /*0024*/ 	.byte	0x00, 0xf4, 0x21, 0x00


	//----- nvinfo : EIATTR_KPARAM_INFO
	.align		4
.L_13:
        /*0028*/ 	.byte	0x04, 0x17
        /*002a*/ 	.short	(.L_15 - .L_14)
.L_14:
        /*002c*/ 	.word	0x00000000
        /*0030*/ 	.short	0x0004
        /*0032*/ 	.short	0x0020
        /*0034*/ 	.byte	0x00, 0xf4, 0x21, 0x00


	//----- nvinfo : EIATTR_KPARAM_INFO
	.align		4
.L_15:
        /*0038*/ 	.byte	0x04, 0x17
        /*003a*/ 	.short	(.L_17 - .L_16)
.L_16:
        /*003c*/ 	.word	0x00000000
        /*0040*/ 	.short	0x0003
        /*0042*/ 	.short	0x0018
        /*0044*/ 	.byte	0x00, 0xf4, 0x21, 0x00


	//----- nvinfo : EIATTR_KPARAM_INFO
	.align		4
.L_17:
        /*0048*/ 	.byte	0x04, 0x17
        /*004a*/ 	.short	(.L_19 - .L_18)
.L_18:
        /*004c*/ 	.word	0x00000000
        /*0050*/ 	.short	0x0002
        /*0052*/ 	.short	0x0010
        /*0054*/ 	.byte	0x00, 0xf4, 0x21, 0x00


	//----- nvinfo : EIATTR_KPARAM_INFO
	.align		4
.L_19:
        /*0058*/ 	.byte	0x04, 0x17
        /*005a*/ 	.short	(.L_21 - .L_20)
.L_20:
        /*005c*/ 	.word	0x00000000
        /*0060*/ 	.short	0x0001
        /*0062*/ 	.short	0x0008
        /*0064*/ 	.byte	0x00, 0xf4, 0x21, 0x00


	//----- nvinfo : EIATTR_KPARAM_INFO
	.align		4
.L_21:
        /*0068*/ 	.byte	0x04, 0x17
        /*006a*/ 	.short	(.L_23 - .L_22)
.L_22:
        /*006c*/ 	.word	0x00000000
        /*0070*/ 	.short	0x0000
        /*0072*/ 	.short	0x0000
        /*0074*/ 	.byte	0x00, 0xf4, 0x21, 0x00


	//----- nvinfo : EIATTR_SPARSE_MMA_MASK
	.align		4
.L_23:
        /*0078*/ 	.byte	0x03, 0x50
        /*007a*/ 	.short	0x0000


	//----- nvinfo : EIATTR_MAXREG_COUNT
	.align		4
        /*007c*/ 	.byte	0x03, 0x1b
        /*007e*/ 	.short	0x00ff


	//----- nvinfo : EIATTR_EXIT_INSTR_OFFSETS
	.align		4
        /*0080*/ 	.byte	0x04, 0x1c
        /*0082*/ 	.short	(.L_25 - .L_24)


	//   ....[0]....
.L_24:
        /*0084*/ 	.word	0x000004e0


	//----- nvinfo : EIATTR_REQNTID
	.align		4
.L_25:
        /*0088*/ 	.byte	0x04, 0x10
        /*008a*/ 	.short	(.L_27 - .L_26)
.L_26:
        /*008c*/ 	.word	0x00000080
        /*0090*/ 	.word	0x00000001
        /*0094*/ 	.word	0x00000001


	//----- nvinfo : EIATTR_CBANK_PARAM_SIZE
	.align		4
.L_27:
        /*0098*/ 	.byte	0x03, 0x19
        /*009a*/ 	.short	0x0034


	//----- nvinfo : EIATTR_PARAM_CBANK
	.align		4
        /*009c*/ 	.byte	0x04, 0x0a
        /*009e*/ 	.short	(.L_29 - .L_28)
	.align		4
.L_28:
        /*00a0*/ 	.word	index@(.nv.constant0.triton_poi_fused__unsafe_index_add_mul_sub_32)
        /*00a4*/ 	.short	0x0210
        /*00a6*/ 	.short	0x0034


	//----- nvinfo : EIATTR_SW_WAR
	.align		4
.L_29:
        /*00a8*/ 	.byte	0x04, 0x36
        /*00aa*/ 	.short	(.L_31 - .L_30)
.L_30:
        /*00ac*/ 	.word	0x00000008
.L_31:


//--------------------- .nv.callgraph             --------------------------
	.section	.nv.callgraph,"",@"SHT_CUDA_CALLGRAPH"
	.align	4
	.sectionentsize	8
	.align		4
        /*0000*/ 	.word	0x00000000
	.align		4
        /*0004*/ 	.word	0xffffffff
	.align		4
        /*0008*/ 	.word	0x00000000
	.align		4
        /*000c*/ 	.word	0xfffffffe
	.align		4
        /*0010*/ 	.word	0x00000000
	.align		4
        /*0014*/ 	.word	0xfffffffd
	.align		4
        /*0018*/ 	.word	0x00000000
	.align		4
        /*001c*/ 	.word	0xfffffffc


//--------------------- .text.triton_poi_fused__unsafe_index_add_mul_sub_32 --------------------------
	.section	.text.triton_poi_fused__unsafe_index_add_mul_sub_32,"ax",@progbits
	.align	128
        .global         triton_poi_fused__unsafe_index_add_mul_sub_32
        .type           triton_poi_fused__unsafe_index_add_mul_sub_32,@function
        .size           triton_poi_fused__unsafe_index_add_mul_sub_32,(.L_x_1 - triton_poi_fused__unsafe_index_add_mul_sub_32)
        .other          triton_poi_fused__unsafe_index_add_mul_sub_32,@"STO_CUDA_ENTRY STV_DEFAULT"
triton_poi_fused__unsafe_index_add_mul_sub_32:
.text.triton_poi_fused__unsafe_index_add_mul_sub_32:
[----:B------:R-:W-:Y:S01]  /*0000*/  LDC R1, c[0x0][0x28] ;  /* 0x00000a00ff017b82 */ /* 0x000fe20000000800 */
[----:B------:R-:W1:Y:S07]  /*0010*/  S2R R0, SR_TID.X ;  /* 0x0000000000007919 */ /* 0x000e6e0000002100 */
[----:B------:R-:W2:Y:S01]  /*0020*/  LDC.64 R14, c[0x0][0x210] ;  /* 0x00008400ff0e7b82 */ /* 0x000ea20000000a00 */
[----:B------:R-:W-:Y:S01]  /*0030*/  ULDC.64 UR4, c[0x0][0x208] ;  /* 0x0000820000047ab9 */ /* 0x000fe20000000a00 */
[----:B------:R-:W-:Y:S01]  /*0040*/  ULDC.64 UR6, c[0x0][0x220] ;  /* 0x0000880000067ab9 */ /* 0x000fe20000000a00 */
[----:B------:R-:W3:Y:S05]  /*0050*/  S2R R3, SR_CTAID.X ;  /* 0x0000000000037919 */ /* 0x000eea0000002500 */
[----:B------:R-:W4:Y:S01]  /*0060*/  LDC.64 R8, c[0x0][0x218] ;  /* 0x00008600ff087b82 */ /* 0x000f220000000a00 */
[----:B-1----:R-:W-:-:S05]  /*0070*/  IMAD.SHL.U32 R0, R0, 0x2, RZ ;  /* 0x0000000200007824 */ /* 0x002fca00078e00ff */
[----:B------:R-:W-:-:S05]  /*0080*/  LOP3.LUT R0, R0, 0xfe, RZ, 0xc0, !PT ;  /* 0x000000fe00007812 */ /* 0x000fca00078ec0ff */
[----:B---3--:R-:W-:-:S05]  /*0090*/  IMAD R0, R3, 0x100, R0 ;  /* 0x0000010003007824 */ /* 0x008fca00078e0200 */
[----:B------:R-:W-:-:S04]  /*00a0*/  SHF.R.S32.HI R5, RZ, 0x1f, R0 ;  /* 0x0000001fff057819 */ /* 0x000fc80000011400 */
[----:B------:R-:W-:-:S04]  /*00b0*/  LEA.HI R2, R5, R0, RZ, 0x5 ;  /* 0x0000000005027211 */ /* 0x000fc800078f28ff */
[----:B------:R-:W-:Y:S02]  /*00c0*/  SHF.R.S32.HI R4, RZ, 0x5, R2 ;  /* 0x00000005ff047819 */ /* 0x000fe40000011402 */
[----:B------:R-:W-:Y:S02]  /*00d0*/  LOP3.LUT R7, R2, 0xffffffe0, RZ, 0xc0, !PT ;  /* 0xffffffe002077812 */ /* 0x000fe400078ec0ff */
[----:B------:R-:W-:-:S04]  /*00e0*/  LEA.HI R5, R4, R4, RZ, 0x5 ;  /* 0x0000000404057211 */ /* 0x000fc800078f28ff */
[----:B------:R-:W-:-:S05]  /*00f0*/  LOP3.LUT R5, R5, 0xffffffe0, RZ, 0xc0, !PT ;  /* 0xffffffe005057812 */ /* 0x000fca00078ec0ff */
[----:B------:R-:W-:-:S04]  /*0100*/  IMAD.IADD R5, R4, 0x1, -R5 ;  /* 0x0000000104057824 */ /* 0x000fc800078e0a05 */
[----:B--2---:R-:W-:Y:S02]  /*0110*/  IMAD.WIDE R14, R5, 0x8, R14 ;  /* 0x00000008050e7825 */ /* 0x004fe400078e020e */
[----:B------:R-:W1:Y:S04]  /*0120*/  LDC.64 R4, c[0x0][0x228] ;  /* 0x00008a00ff047b82 */ /* 0x000e680000000a00 */
[----:B------:R-:W2:Y:S01]  /*0130*/  LDG.E.EL.64 R14, desc[UR4][R14.64] ;  /* 0x000000040e0e7981 */ /* 0x000ea2000c2e1b00 */
[----:B------:R-:W-:-:S04]  /*0140*/  IMAD.IADD R12, R0, 0x1, -R7 ;  /* 0x00000001000c7824 */ /* 0x000fc800078e0a07 */
[----:B----4-:R-:W-:-:S06]  /*0150*/  IMAD.WIDE R8, R12, 0x8, R8 ;  /* 0x000000080c087825 */ /* 0x010fcc00078e0208 */
[----:B------:R-:W3:Y:S01]  /*0160*/  LDG.E.EL.128 R8, desc[UR4][R8.64] ;  /* 0x0000000408087981 */ /* 0x000ee2000c2e1d00 */
[----:B-1----:R-:W-:-:S06]  /*0170*/  IMAD.WIDE R4, R12, 0x8, R4 ;  /* 0x000000080c047825 */ /* 0x002fcc00078e0204 */
[----:B------:R-:W4:Y:S01]  /*0180*/  LDG.E.EL.128 R4, desc[UR4][R4.64] ;  /* 0x0000000404047981 */ /* 0x000f22000c2e1d00 */
[----:B------:R-:W-:-:S04]  /*0190*/  SHF.R.S32.HI R3, RZ, 0x17, R3 ;  /* 0x00000017ff037819 */ /* 0x000fc80000011403 */
[----:B------:R-:W-:-:S04]  /*01a0*/  SGXT R3, R3, 0x1 ;  /* 0x000000010303781a */ /* 0x000fc80000000200 */
[----:B------:R-:W-:Y:S02]  /*01b0*/  LEA.HI R3, R3, R0, RZ, 0xa ;  /* 0x0000000003037211 */ /* 0x000fe400078f50ff */
[----:B--2---:R-:W-:-:S04]  /*01c0*/  SHF.R.U32.HI R13, RZ, 0x1b, R15 ;  /* 0x0000001bff0d7819 */ /* 0x004fc8000001160f */
[----:B------:R-:W-:-:S04]  /*01d0*/  LOP3.LUT R13, R13, 0x10, RZ, 0xc0, !PT ;  /* 0x000000100d0d7812 */ /* 0x000fc800078ec0ff */
[----:B------:R-:W-:Y:S02]  /*01e0*/  IADD3 R16, P0, R14, R13, RZ ;  /* 0x0000000d0e107210 */ /* 0x000fe40007f1e0ff */
[----:B---3--:R-:W-:-:S03]  /*01f0*/  SHF.R.U32.HI R19, RZ, 0x19, R9 ;  /* 0x00000019ff137819 */ /* 0x008fc60000011609 */
[----:B------:R-:W-:Y:S01]  /*0200*/  IMAD.X R13, RZ, RZ, R15, P0 ;  /* 0x000000ffff0d7224 */ /* 0x000fe200000e060f */
[----:B------:R-:W-:Y:S01]  /*0210*/  LEA R2, P0, R8, UR6, 0x2 ;  /* 0x0000000608027c11 */ /* 0x000fe2000f8010ff */
[----:B------:R-:W-:Y:S01]  /*0220*/  IMAD.SHL.U32 R14, R16, 0x40, RZ ;  /* 0x00000040100e7824 */ /* 0x000fe200078e00ff */
[----:B------:R-:W-:Y:S02]  /*0230*/  SHF.R.U32.HI R15, RZ, 0x19, R11 ;  /* 0x00000019ff0f7819 */ /* 0x000fe4000001160b */
[----:B------:R-:W-:Y:S02]  /*0240*/  LEA R17, P1, R10, UR6, 0x2 ;  /* 0x000000060a117c11 */ /* 0x000fe4000f8210ff */
[----:B------:R-:W-:Y:S02]  /*0250*/  LEA.HI.X R18, R8, UR7, R9, 0x2, P0 ;  /* 0x0000000708127c11 */ /* 0x000fe400080f1409 */
[----:B------:R-:W-:Y:S02]  /*0260*/  SHF.L.U64.HI R13, R16, 0x6, R13 ;  /* 0x00000006100d7819 */ /* 0x000fe4000001020d */
[----:B------:R-:W-:-:S02]  /*0270*/  LOP3.LUT R15, R15, 0x40, RZ, 0xc0, !PT ;  /* 0x000000400f0f7812 */ /* 0x000fc400078ec0ff */
[----:B----4-:R-:W-:Y:S02]  /*0280*/  LEA R9, P4, R4, UR6, 0x2 ;  /* 0x0000000604097c11 */ /* 0x010fe4000f8810ff */
[----:B------:R-:W-:Y:S02]  /*0290*/  LEA.HI.X R16, R10, UR7, R11, 0x2, P1 ;  /* 0x000000070a107c11 */ /* 0x000fe400088f140b */
[--C-:B------:R-:W-:Y:S02]  /*02a0*/  SHF.R.U32.HI R11, RZ, 0x19, R5.reuse ;  /* 0x00000019ff0b7819 */ /* 0x100fe40000011605 */
[----:B------:R-:W-:Y:S02]  /*02b0*/  LEA.HI.X R20, R4, UR7, R5, 0x2, P4 ;  /* 0x0000000704147c11 */ /* 0x000fe4000a0f1405 */
[----:B------:R-:W1:Y:S01]  /*02c0*/  LDC.64 R4, c[0x0][0x230] ;  /* 0x00008c00ff047b82 */ /* 0x000e620000000a00 */
[----:B------:R-:W-:Y:S02]  /*02d0*/  IADD3 R8, P2, P3, R14, R17, R15 ;  /* 0x000000110e087210 */ /* 0x000fe40007b5e00f */
[----:B------:R-:W-:-:S02]  /*02e0*/  LOP3.LUT R19, R19, 0x40, RZ, 0xc0, !PT ;  /* 0x0000004013137812 */ /* 0x000fc400078ec0ff */
[----:B------:R-:W-:Y:S02]  /*02f0*/  LEA R15, P4, R6, UR6, 0x2 ;  /* 0x00000006060f7c11 */ /* 0x000fe4000f8810ff */
[----:B------:R-:W-:Y:S02]  /*0300*/  SHF.R.U32.HI R10, RZ, 0x19, R7 ;  /* 0x00000019ff0a7819 */ /* 0x000fe40000011607 */
[----:B------:R-:W-:Y:S02]  /*0310*/  LOP3.LUT R11, R11, 0x40, RZ, 0xc0, !PT ;  /* 0x000000400b0b7812 */ /* 0x000fe400078ec0ff */
[----:B------:R-:W-:Y:S02]  /*0320*/  IADD3 R2, P0, P1, R14, R2, R19 ;  /* 0x000000020e027210 */ /* 0x000fe4000791e013 */
[----:B------:R-:W-:Y:S02]  /*0330*/  LEA.HI.X R22, R6, UR7, R7, 0x2, P4 ;  /* 0x0000000706167c11 */ /* 0x000fe4000a0f1407 */
[----:B------:R-:W-:-:S02]  /*0340*/  LOP3.LUT R7, R10, 0x40, RZ, 0xc0, !PT ;  /* 0x000000400a077812 */ /* 0x000fc400078ec0ff */
[C---:B------:R-:W-:Y:S02]  /*0350*/  IADD3 R6, P4, P5, R14.reuse, R9, R11 ;  /* 0x000000090e067210 */ /* 0x040fe40007d9e00b */
[----:B------:R-:W-:Y:S02]  /*0360*/  SHF.R.S32.HI R11, RZ, 0xa, R3 ;  /* 0x0000000aff0b7819 */ /* 0x000fe40000011403 */
[----:B------:R-:W-:Y:S02]  /*0370*/  IADD3.X R3, R13, R18, RZ, P0, P1 ;  /* 0x000000120d037210 */ /* 0x000fe400007e24ff */
[----:B------:R-:W-:Y:S01]  /*0380*/  IADD3 R10, P0, P1, R14, R15, R7 ;  /* 0x0000000f0e0a7210 */ /* 0x000fe2000791e007 */
[----:B------:R-:W-:Y:S01]  /*0390*/  IMAD.SHL.U32 R15, R11, 0x100, RZ ;  /* 0x000001000b0f7824 */ /* 0x000fe200078e00ff */
[C---:B------:R-:W-:Y:S02]  /*03a0*/  IADD3.X R9, R13.reuse, R16, RZ, P2, P3 ;  /* 0x000000100d097210 */ /* 0x040fe400017e64ff */
[----:B------:R-:W-:Y:S01]  /*03b0*/  IADD3.X R7, R13, R20, RZ, P4, P5 ;  /* 0x000000140d077210 */ /* 0x000fe200027ea4ff */
[----:B------:R-:W-:Y:S01]  /*03c0*/  IMAD.WIDE R2, R15, 0x4, R2 ;  /* 0x000000040f027825 */ /* 0x000fe200078e0202 */
[----:B------:R-:W-:-:S03]  /*03d0*/  IADD3.X R11, R13, R22, RZ, P0, P1 ;  /* 0x000000160d0b7210 */ /* 0x000fc600007e24ff */
[C---:B------:R-:W-:Y:S02]  /*03e0*/  IMAD.WIDE R8, R15.reuse, 0x4, R8 ;  /* 0x000000040f087825 */ /* 0x040fe400078e0208 */
[----:B------:R-:W2:Y:S02]  /*03f0*/  LDG.E.EL R3, desc[UR4][R2.64] ;  /* 0x0000000402037981 */ /* 0x000ea4000c2e1900 */
[C---:B------:R-:W-:Y:S02]  /*0400*/  IMAD.WIDE R6, R15.reuse, 0x4, R6 ;  /* 0x000000040f067825 */ /* 0x040fe400078e0206 */
[----:B------:R-:W3:Y:S02]  /*0410*/  LDG.E.EL R8, desc[UR4][R8.64] ;  /* 0x0000000408087981 */ /* 0x000ee4000c2e1900 */
[----:B------:R-:W-:Y:S02]  /*0420*/  IMAD.WIDE R10, R15, 0x4, R10 ;  /* 0x000000040f0a7825 */ /* 0x000fe400078e020a */
[----:B------:R-:W2:Y:S02]  /*0430*/  LDG.E.EL R6, desc[UR4][R6.64] ;  /* 0x0000000406067981 */ /* 0x000ea4000c2e1900 */
[----:B-1----:R-:W-:-:S02]  /*0440*/  IMAD.WIDE R4, R12, 0x4, R4 ;  /* 0x000000040c047825 */ /* 0x002fc400078e0204 */
[----:B------:R-:W3:Y:S01]  /*0450*/  LDG.E.EL R11, desc[UR4][R10.64] ;  /* 0x000000040a0b7981 */ /* 0x000ee2000c2e1900 */
[----:B------:R-:W1:Y:S03]  /*0460*/  LDC.64 R12, c[0x0][0x238] ;  /* 0x00008e00ff0c7b82 */ /* 0x000e660000000a00 */
[----:B------:R-:W4:Y:S01]  /*0470*/  LDG.E.EL.64 R4, desc[UR4][R4.64] ;  /* 0x0000000404047981 */ /* 0x000f22000c2e1b00 */
[----:B-1----:R-:W-:-:S04]  /*0480*/  IMAD.WIDE R12, R0, 0x4, R12 ;  /* 0x00000004000c7825 */ /* 0x002fc800078e020c */
[----:B--2---:R-:W-:Y:S01]  /*0490*/  FADD R14, -R3, R6 ;  /* 0x00000006030e7221 */ /* 0x004fe20000000100 */
[----:B---3--:R-:W-:-:S03]  /*04a0*/  FADD R15, -R8, R11 ;  /* 0x0000000b080f7221 */ /* 0x008fc60000000100 */
[----:B----4-:R-:W-:Y:S01]  /*04b0*/  FFMA R14, R4, R14, R3 ;  /* 0x0000000e040e7223 */ /* 0x010fe20000000003 */
[----:B------:R-:W-:-:S05]  /*04c0*/  FFMA R15, R5, R15, R8 ;  /* 0x0000000f050f7223 */ /* 0x000fca0000000008 */
[----:B------:R-:W-:Y:S01]  /*04d0*/  STG.E.64 desc[UR4][R12.64], R14 ;  /* 0x0000000e0c007986 */ /* 0x000fe2000c101b04 */
[----:B------:R-:W-:Y:S05]  /*04e0*/  EXIT ;  /* 0x000000000000794d */ /* 0x000fea0003800000 */
.L_x_0:
[----:B------:R-:W-:-:S00]  /*04f0*/  BRA `(.L_x_0) ;  /* 0xfffffffc00fc7947 */ /* 0x000fc0000383ffff */
[----:B------:R-:W-:-:S00]  /*0500*/  NOP ;  /* 0x0000000000007918 */ /* 0x000fc00000000000 */
[----:B------:R-:W-:-:S00]  /*0510*/  NOP ;  /* 0x0000000000007918 */ /* 0x000fc00000000000 */
[----:B------:R-:W-:-:S00]  /*0520*/  NOP ;  /* 0x0000000000007918 */ /* 0x000fc00000000000 */
[----:B------:R-:W-:-:S00]  /*0530*/  NOP ;  /* 0x0000000000007918 */ /* 0x000fc00000000000 */
[----:B------:R-:W-:-:S00]  /*0540*/  NOP ;  /* 0x0000000000007918 */ /* 0x000fc00000000000 */
[----:B------:R-:W-:-:S00]  /*0550*/  NOP ;  /* 0x0000000000007918 */ /* 0x000fc00000000000 */
[----:B------:R-:W-:-:S00]  /*0560*/  NOP ;  /* 0x0000000000007918 */ /* 0x000fc00000000000 */
[----:B------:R-:W-:-:S00]  /*0570*/  NOP ;  /* 0x0000000000007918 */ /* 0x000fc00000000000 */
.L_x_1:


//--------------------- .nv.constant0.triton_poi_fused__unsafe_index_add_mul_sub_32 --------------------------
	.section	.nv.constant0.triton_poi_fused__unsafe_index_add_mul_sub_32,"a",@progbits
	.sectionflags	@""
	.align	4
.nv.constant0.triton_poi_fused__unsafe_index_add_mul_sub_32:
	.zero		580
